//
// Generated by NVIDIA NVVM Compiler
//
// Compiler Build ID: CL-36424714
// Cuda compilation tools, release 13.0, V13.0.88
// Based on NVVM 20.0.0
//

.version 9.0
.target sm_100
.address_size 64

	// .globl	_Z19square_array_kernelPKfPfi

.visible .entry _Z19square_array_kernelPKfPfi(
	.param .u64 .ptr .align 1 _Z19square_array_kernelPKfPfi_param_0,
	.param .u64 .ptr .align 1 _Z19square_array_kernelPKfPfi_param_1,
	.param .u32 _Z19square_array_kernelPKfPfi_param_2
)
{
	.reg .pred 	%p<2>;
	.reg .b32 	%r<6>;
	.reg .b32 	%f<3>;
	.reg .b64 	%rd<8>;

	ld.param.u64 	%rd1, [_Z19square_array_kernelPKfPfi_param_0];
	ld.param.u64 	%rd2, [_Z19square_array_kernelPKfPfi_param_1];
	ld.param.u32 	%r2, [_Z19square_array_kernelPKfPfi_param_2];
	mov.u32 	%r3, %ctaid.x;
	mov.u32 	%r4, %ntid.x;
	mov.u32 	%r5, %tid.x;
	mad.lo.s32 	%r1, %r3, %r4, %r5;
	setp.ge.s32 	%p1, %r1, %r2;
	@%p1 bra 	$L__BB0_2;
	cvta.to.global.u64 	%rd3, %rd1;
	cvta.to.global.u64 	%rd4, %rd2;
	mul.wide.s32 	%rd5, %r1, 4;
	add.s64 	%rd6, %rd3, %rd5;
	ld.global.f32 	%f1, [%rd6];
	mul.f32 	%f2, %f1, %f1;
	add.s64 	%rd7, %rd4, %rd5;
	st.global.f32 	[%rd7], %f2;
$L__BB0_2:
	ret;

}


// ===== COMPILED SASS (sm_100) =====

	.target	sm_100

	.elftype	@"ET_EXEC"


//--------------------- .note.nv.tkinfo           --------------------------
	.section	.note.nv.tkinfo,"",@"SHT_NOTE"
	.sectionflags	@"SHF_NOTE_NV_TKINFO"
	.tkinfo
        /*0018*/ 	.word	0x00000002
        /*0030*/ 	.string	""
        /*0030*/ 	.string	"ptxas"
        /*0030*/ 	.string	"Cuda compilation tools, release 13.0, V13.0.88"
        /*0030*/ 	.string	"Build cuda_13.0.r13.0/compiler.36424714_0"
        /*0030*/ 	.string	"-arch sm_100 -m 64 "



//--------------------- .note.nv.cuinfo           --------------------------
	.section	.note.nv.cuinfo,"",@"SHT_NOTE"
	.sectionflags	@"SHF_NOTE_NV_CUINFO"
        /*0018*/ 	.short	0x0002
        /*001a*/ 	.short	0x0064
        /*001c*/ 	.short	0x0082
	.zero		2


//--------------------- .nv.info                  --------------------------
	.section	.nv.info,"",@"SHT_CUDA_INFO"
	.align	4


	//----- nvinfo : EIATTR_REGCOUNT
	.align		4
        /*0000*/ 	.byte	0x04, 0x2f
        /*0002*/ 	.short	(.L_1 - .L_0)
	.align		4
.L_0:
        /*0004*/ 	.word	index@(_Z19square_array_kernelPKfPfi)
        /*0008*/ 	.word	0x0000000a


	//----- nvinfo : EIATTR_FRAME_SIZE
	.align		4
.L_1:
        /*000c*/ 	.byte	0x04, 0x11
        /*000e*/ 	.short	(.L_3 - .L_2)
	.align		4
.L_2:
        /*0010*/ 	.word	index@(_Z19square_array_kernelPKfPfi)
        /*0014*/ 	.word	0x00000000


	//----- nvinfo : EIATTR_MIN_STACK_SIZE
	.align		4
.L_3:
        /*0018*/ 	.byte	0x04, 0x12
        /*001a*/ 	.short	(.L_5 - .L_4)
	.align		4
.L_4:
        /*001c*/ 	.word	index@(_Z19square_array_kernelPKfPfi)
        /*0020*/ 	.word	0x00000000
.L_5:


//--------------------- .nv.compat                --------------------------
	.section	.nv.compat,"",@"SHT_CUDA_COMPAT_INFO"
	.align	4
        /*0000*/ 	.byte	0x02, 0x09, 0x00, 0x00, 0x02, 0x02, 0x01, 0x00, 0x02, 0x05, 0x05, 0x00, 0x03, 0x07, 0x01, 0x01
        /*0010*/ 	.byte	0x02, 0x03, 0x00, 0x00, 0x02, 0x06, 0x01, 0x00, 0x04, 0x0b, 0x08, 0x00, 0x09, 0x00, 0x00, 0x00
        /*0020*/ 	.byte	0x00, 0x00, 0x00, 0x00


//--------------------- .nv.info._Z19square_array_kernelPKfPfi --------------------------
	.section	.nv.info._Z19square_array_kernelPKfPfi,"",@"SHT_CUDA_INFO"
	.sectionflags	@""
	.align	4


	//----- nvinfo : EIATTR_CUDA_API_VERSION
	.align		4
        /*0000*/ 	.byte	0x04, 0x37
        /*0002*/ 	.short	(.L_7 - .L_6)
.L_6:
        /*0004*/ 	.word	0x00000082


	//----- nvinfo : EIATTR_KPARAM_INFO
	.align		4
.L_7:
        /*0008*/ 	.byte	0x04, 0x17
        /*000a*/ 	.short	(.L_9 - .L_8)
.L_8:
        /*000c*/ 	.word	0x00000000
        /*0010*/ 	.short	0x0002
        /*0012*/ 	.short	0x0010
        /*0014*/ 	.byte	0x00, 0xf0, 0x11, 0x00


	//----- nvinfo : EIATTR_KPARAM_INFO
	.align		4
.L_9:
        /*0018*/ 	.byte	0x04, 0x17
        /*001a*/ 	.short	(.L_11 - .L_10)
.L_10:
        /*001c*/ 	.word	0x00000000
        /*0020*/ 	.short	0x0001
        /*0022*/ 	.short	0x0008
        /*0024*/ 	.byte	0x00, 0xf5, 0x21, 0x00


	//----- nvinfo : EIATTR_KPARAM_INFO
	.align		4
.L_11:
        /*0028*/ 	.byte	0x04, 0x17
        /*002a*/ 	.short	(.L_13 - .L_12)
.L_12:
        /*002c*/ 	.word	0x00000000
        /*0030*/ 	.short	0x0000
        /*0032*/ 	.short	0x0000
        /*0034*/ 	.byte	0x00, 0xf5, 0x21, 0x00


	//----- nvinfo : EIATTR_SPARSE_MMA_MASK
	.align		4
.L_13:
        /*0038*/ 	.byte	0x03, 0x50
        /*003a*/ 	.short	0x0000


	//----- nvinfo : EIATTR_MAXREG_COUNT
	.align		4
        /*003c*/ 	.byte	0x03, 0x1b
        /*003e*/ 	.short	0x00ff


	//----- nvinfo : EIATTR_MERCURY_ISA_VERSION
	.align		4
        /*0040*/ 	.byte	0x03, 0x5f
        /*0042*/ 	.short	0x0101


	//----- nvinfo : EIATTR_VRC_CTA_INIT_COUNT
	.align		4
        /*0044*/ 	.byte	0x02, 0x4a
	.zero		1
	.zero		1


	//----- nvinfo : EIATTR_EXIT_INSTR_OFFSETS
	.align		4
        /*0048*/ 	.byte	0x04, 0x1c
        /*004a*/ 	.short	(.L_15 - .L_14)


	//   ....[0]....
.L_14:
        /*004c*/ 	.word	0x00000070


	//   ....[1]....
        /*0050*/ 	.word	0x00000100


	//----- nvinfo : EIATTR_CBANK_PARAM_SIZE
	.align		4
.L_15:
        /*0054*/ 	.byte	0x03, 0x19
        /*0056*/ 	.short	0x0014


	//----- nvinfo : EIATTR_PARAM_CBANK
	.align		4
        /*0058*/ 	.byte	0x04, 0x0a
        /*005a*/ 	.short	(.L_17 - .L_16)
	.align		4
.L_16:
        /*005c*/ 	.word	index@(.nv.constant0._Z19square_array_kernelPKfPfi)
        /*0060*/ 	.short	0x0380
        /*0062*/ 	.short	0x0014


	//----- nvinfo : EIATTR_SW_WAR
	.align		4
.L_17:
        /*0064*/ 	.byte	0x04, 0x36
        /*0066*/ 	.short	(.L_19 - .L_18)
.L_18:
        /*0068*/ 	.word	0x00000008
.L_19:


//--------------------- .nv.callgraph             --------------------------
	.section	.nv.callgraph,"",@"SHT_CUDA_CALLGRAPH"
	.align	4
	.sectionentsize	8
	.align		4
        /*0000*/ 	.word	0x00000000
	.align		4
        /*0004*/ 	.word	0xffffffff
	.align		4
        /*0008*/ 	.word	0x00000000
	.align		4
        /*000c*/ 	.word	0xfffffffe
	.align		4
        /*0010*/ 	.word	0x00000000
	.align		4
        /*0014*/ 	.word	0xfffffffd
	.align		4
        /*0018*/ 	.word	0x00000000
	.align		4
        /*001c*/ 	.word	0xfffffffc


//--------------------- .text._Z19square_array_kernelPKfPfi --------------------------
	.section	.text._Z19square_array_kernelPKfPfi,"ax",@progbits
	.align	128
        .global         _Z19square_array_kernelPKfPfi
        .type           _Z19square_array_kernelPKfPfi,@function
        .size           _Z19square_array_kernelPKfPfi,(.L_x_1 - _Z19square_array_kernelPKfPfi)
        .other          _Z19square_array_kernelPKfPfi,@"STO_CUDA_ENTRY STV_DEFAULT"
_Z19square_array_kernelPKfPfi:
.text._Z19square_array_kernelPKfPfi:
[----:B------:R-:W-:Y:S01]  /*0000*/  LDC R1, c[0x0][0x37c] ;  /* 0x0000df00ff017b82 */ /* 0x000fe20000000800 */
[----:B------:R-:W0:Y:S07]  /*0010*/  S2R R0, SR_TID.X ;  /* 0x0000000000007919 */ /* 0x000e2e0000002100 */
[----:B------:R-:W0:Y:S01]  /*0020*/  S2UR UR4, SR_CTAID.X ;  /* 0x00000000000479c3 */ /* 0x000e220000002500 */
[----:B------:R-:W1:Y:S07]  /*0030*/  LDCU UR5, c[0x0][0x390] ;  /* 0x00007200ff0577ac */ /* 0x000e6e0008000800 */
[----:B------:R-:W0:Y:S02]  /*0040*/  LDC R7, c[0x0][0x360] ;  /* 0x0000d800ff077b82 */ /* 0x000e240000000800 */
[----:B0-----:R-:W-:-:S05]  /*0050*/  IMAD R7, R7, UR4, R0 ;  /* 0x0000000407077c24 */ /* 0x001fca000f8e0200 */
[----:B-1----:R-:W-:-:S13]  /*0060*/  ISETP.GE.AND P0, PT, R7, UR5, PT ;  /* 0x0000000507007c0c */ /* 0x002fda000bf06270 */
[----:B------:R-:W-:Y:S05]  /*0070*/  @P0 EXIT ;  /* 0x000000000000094d */ /* 0x000fea0003800000 */
[----:B------:R-:W0:Y:S01]  /*0080*/  LDC.64 R2, c[0x0][0x380] ;  /* 0x0000e000ff027b82 */ /* 0x000e220000000a00 */
[----:B------:R-:W1:Y:S07]  /*0090*/  LDCU.64 UR4, c[0x0][0x358] ;  /* 0x00006b00ff0477ac */ /* 0x000e6e0008000a00 */
[----:B------:R-:W2:Y:S01]  /*00a0*/  LDC.64 R4, c[0x0][0x388] ;  /* 0x0000e200ff047b82 */ /* 0x000ea20000000a00 */
[----:B0-----:R-:W-:-:S06]  /*00b0*/  IMAD.WIDE R2, R7, 0x4, R2 ;  /* 0x0000000407027825 */ /* 0x001fcc00078e0202 */
[----:B-1----:R-:W3:Y:S01]  /*00c0*/  LDG.E R2, desc[UR4][R2.64] ;  /* 0x0000000402027981 */ /* 0x002ee2000c1e1900 */
[----:B--2---:R-:W-:-:S04]  /*00d0*/  IMAD.WIDE R4, R7, 0x4, R4 ;  /* 0x0000000407047825 */ /* 0x004fc800078e0204 */
[----:B---3--:R-:W-:-:S05]  /*00e0*/  FMUL R7, R2, R2 ;  /* 0x0000000202077220 */ /* 0x008fca0000400000 */
[----:B------:R-:W-:Y:S01]  /*00f0*/  STG.E desc[UR4][R4.64], R7 ;  /* 0x0000000704007986 */ /* 0x000fe2000c101904 */
[----:B------:R-:W-:Y:S05]  /*0100*/  EXIT ;  /* 0x000000000000794d */ /* 0x000fea0003800000 */
.L_x_0:
[----:B------:R-:W-:-:S00]  /*0110*/  BRA `(.L_x_0) ;  /* 0xfffffffc00fc7947 */ /* 0x000fc0000383ffff */
[----:B------:R-:W-:-:S00]  /*0120*/  NOP ;  /* 0x0000000000007918 */ /* 0x000fc00000000000 */
        /* <DEDUP_REMOVED lines=13> */
.L_x_1:


//--------------------- .nv.shared.reserved.0     --------------------------
	.section	.nv.shared.reserved.0,"aw",@nobits
	.weak		__nv_reservedSMEM_offset_0_alias
	.size		__nv_reservedSMEM_offset_0_alias, 0, 64
	.other		__nv_reservedSMEM_offset_0_alias,@"STO_CUDA_RESERVED_SHARED STV_DEFAULT"
__nv_reservedSMEM_offset_0_alias:
	.zero		0
	.zero		64


//--------------------- .nv.constant0._Z19square_array_kernelPKfPfi --------------------------
	.section	.nv.constant0._Z19square_array_kernelPKfPfi,"a",@progbits
	.sectionflags	@""
	.align	4
.nv.constant0._Z19square_array_kernelPKfPfi:
	.zero		916


//--------------------- SYMBOLS --------------------------

	.type		.nv.reservedSmem.offset0,@object
	.size		.nv.reservedSmem.offset0,0x4
